//
// Generated by NVIDIA NVVM Compiler
//
// Compiler Build ID: CL-36424714
// Cuda compilation tools, release 13.0, V13.0.88
// Based on NVVM 20.0.0
//

.version 9.0
.target sm_100
.address_size 64

	// .globl	_Z6matmulPfS_S_i

.visible .entry _Z6matmulPfS_S_i(
	.param .u64 .ptr .align 1 _Z6matmulPfS_S_i_param_0,
	.param .u64 .ptr .align 1 _Z6matmulPfS_S_i_param_1,
	.param .u64 .ptr .align 1 _Z6matmulPfS_S_i_param_2,
	.param .u32 _Z6matmulPfS_S_i_param_3
)
{
	.reg .pred 	%p<10>;
	.reg .b32 	%r<41>;
	.reg .b32 	%f<56>;
	.reg .b64 	%rd<66>;

	ld.param.u64 	%rd15, [_Z6matmulPfS_S_i_param_0];
	ld.param.u64 	%rd16, [_Z6matmulPfS_S_i_param_1];
	ld.param.u64 	%rd14, [_Z6matmulPfS_S_i_param_2];
	ld.param.u32 	%r17, [_Z6matmulPfS_S_i_param_3];
	cvta.to.global.u64 	%rd1, %rd16;
	cvta.to.global.u64 	%rd2, %rd15;
	mov.u32 	%r18, %ctaid.y;
	mov.u32 	%r19, %ntid.y;
	mov.u32 	%r20, %tid.y;
	mad.lo.s32 	%r1, %r18, %r19, %r20;
	mov.u32 	%r21, %ctaid.x;
	mov.u32 	%r22, %ntid.x;
	mov.u32 	%r23, %tid.x;
	mad.lo.s32 	%r2, %r21, %r22, %r23;
	max.s32 	%r24, %r1, %r2;
	setp.ge.s32 	%p1, %r24, %r17;
	@%p1 bra 	$L__BB0_12;
	cvta.to.global.u64 	%rd17, %rd14;
	mul.lo.s32 	%r3, %r17, %r1;
	add.s32 	%r26, %r3, %r2;
	mul.wide.s32 	%rd18, %r26, 4;
	add.s64 	%rd3, %rd17, %rd18;
	mov.b32 	%r39, 0;
	st.global.u32 	[%rd3], %r39;
	and.b32  	%r4, %r17, 7;
	setp.lt.u32 	%p2, %r17, 8;
	mov.f32 	%f53, 0f00000000;
	@%p2 bra 	$L__BB0_4;
	and.b32  	%r27, %r17, 2147483640;
	neg.s32 	%r37, %r27;
	mul.wide.s32 	%rd19, %r17, 4;
	add.s64 	%rd4, %rd1, %rd19;
	mul.wide.s32 	%rd20, %r17, 8;
	add.s64 	%rd5, %rd1, %rd20;
	mul.wide.s32 	%rd21, %r17, 12;
	add.s64 	%rd6, %rd1, %rd21;
	mul.wide.s32 	%rd22, %r17, 16;
	add.s64 	%rd7, %rd1, %rd22;
	mul.wide.s32 	%rd23, %r17, 20;
	add.s64 	%rd8, %rd1, %rd23;
	mul.wide.s32 	%rd24, %r17, 24;
	add.s64 	%rd9, %rd1, %rd24;
	mul.wide.s32 	%rd25, %r17, 28;
	add.s64 	%rd10, %rd1, %rd25;
	mul.wide.u32 	%rd26, %r3, 4;
	add.s64 	%rd27, %rd26, %rd2;
	add.s64 	%rd65, %rd27, 16;
	mov.f32 	%f53, 0f00000000;
	mov.u32 	%r36, %r2;
$L__BB0_3:
	.pragma "nounroll";
	and.b32  	%r39, %r17, 2147483640;
	mul.wide.s32 	%rd28, %r36, 4;
	add.s64 	%rd29, %rd4, %rd28;
	add.s64 	%rd30, %rd5, %rd28;
	add.s64 	%rd31, %rd6, %rd28;
	add.s64 	%rd32, %rd7, %rd28;
	add.s64 	%rd33, %rd8, %rd28;
	add.s64 	%rd34, %rd9, %rd28;
	add.s64 	%rd35, %rd10, %rd28;
	add.s64 	%rd36, %rd1, %rd28;
	ld.global.f32 	%f10, [%rd65+-16];
	ld.global.f32 	%f11, [%rd36];
	fma.rn.f32 	%f12, %f10, %f11, %f53;
	st.global.f32 	[%rd3], %f12;
	ld.global.f32 	%f13, [%rd65+-12];
	ld.global.f32 	%f14, [%rd29];
	fma.rn.f32 	%f15, %f13, %f14, %f12;
	st.global.f32 	[%rd3], %f15;
	ld.global.f32 	%f16, [%rd65+-8];
	ld.global.f32 	%f17, [%rd30];
	fma.rn.f32 	%f18, %f16, %f17, %f15;
	st.global.f32 	[%rd3], %f18;
	ld.global.f32 	%f19, [%rd65+-4];
	ld.global.f32 	%f20, [%rd31];
	fma.rn.f32 	%f21, %f19, %f20, %f18;
	st.global.f32 	[%rd3], %f21;
	ld.global.f32 	%f22, [%rd65];
	ld.global.f32 	%f23, [%rd32];
	fma.rn.f32 	%f24, %f22, %f23, %f21;
	st.global.f32 	[%rd3], %f24;
	ld.global.f32 	%f25, [%rd65+4];
	ld.global.f32 	%f26, [%rd33];
	fma.rn.f32 	%f27, %f25, %f26, %f24;
	st.global.f32 	[%rd3], %f27;
	ld.global.f32 	%f28, [%rd65+8];
	ld.global.f32 	%f29, [%rd34];
	fma.rn.f32 	%f30, %f28, %f29, %f27;
	st.global.f32 	[%rd3], %f30;
	ld.global.f32 	%f31, [%rd65+12];
	ld.global.f32 	%f32, [%rd35];
	fma.rn.f32 	%f53, %f31, %f32, %f30;
	st.global.f32 	[%rd3], %f53;
	add.s32 	%r37, %r37, 8;
	shl.b32 	%r28, %r17, 3;
	add.s32 	%r36, %r36, %r28;
	add.s64 	%rd65, %rd65, 32;
	setp.ne.s32 	%p3, %r37, 0;
	@%p3 bra 	$L__BB0_3;
$L__BB0_4:
	setp.eq.s32 	%p4, %r4, 0;
	@%p4 bra 	$L__BB0_12;
	and.b32  	%r12, %r17, 3;
	setp.lt.u32 	%p5, %r4, 4;
	@%p5 bra 	$L__BB0_7;
	add.s32 	%r29, %r39, %r3;
	mul.wide.u32 	%rd37, %r29, 4;
	add.s64 	%rd38, %rd2, %rd37;
	ld.global.f32 	%f33, [%rd38];
	mad.lo.s32 	%r30, %r39, %r17, %r2;
	mul.wide.s32 	%rd39, %r30, 4;
	add.s64 	%rd40, %rd1, %rd39;
	ld.global.f32 	%f34, [%rd40];
	fma.rn.f32 	%f35, %f33, %f34, %f53;
	st.global.f32 	[%rd3], %f35;
	cvt.u64.u32 	%rd41, %r3;
	cvt.u64.u32 	%rd42, %r39;
	add.s64 	%rd43, %rd42, %rd41;
	shl.b64 	%rd44, %rd43, 2;
	add.s64 	%rd45, %rd2, %rd44;
	ld.global.f32 	%f36, [%rd45+4];
	mul.wide.s32 	%rd46, %r17, 4;
	add.s64 	%rd47, %rd40, %rd46;
	ld.global.f32 	%f37, [%rd47];
	fma.rn.f32 	%f38, %f36, %f37, %f35;
	st.global.f32 	[%rd3], %f38;
	ld.global.f32 	%f39, [%rd45+8];
	add.s64 	%rd48, %rd47, %rd46;
	ld.global.f32 	%f40, [%rd48];
	fma.rn.f32 	%f41, %f39, %f40, %f38;
	st.global.f32 	[%rd3], %f41;
	ld.global.f32 	%f42, [%rd45+12];
	add.s64 	%rd49, %rd48, %rd46;
	ld.global.f32 	%f43, [%rd49];
	fma.rn.f32 	%f53, %f42, %f43, %f41;
	st.global.f32 	[%rd3], %f53;
	add.s32 	%r39, %r39, 4;
$L__BB0_7:
	setp.eq.s32 	%p6, %r12, 0;
	@%p6 bra 	$L__BB0_12;
	setp.eq.s32 	%p7, %r12, 1;
	@%p7 bra 	$L__BB0_10;
	add.s32 	%r31, %r39, %r3;
	mul.wide.u32 	%rd50, %r31, 4;
	add.s64 	%rd51, %rd2, %rd50;
	ld.global.f32 	%f44, [%rd51];
	mad.lo.s32 	%r32, %r39, %r17, %r2;
	mul.wide.s32 	%rd52, %r32, 4;
	add.s64 	%rd53, %rd1, %rd52;
	ld.global.f32 	%f45, [%rd53];
	fma.rn.f32 	%f46, %f44, %f45, %f53;
	st.global.f32 	[%rd3], %f46;
	cvt.u64.u32 	%rd54, %r3;
	cvt.u64.u32 	%rd55, %r39;
	add.s64 	%rd56, %rd55, %rd54;
	shl.b64 	%rd57, %rd56, 2;
	add.s64 	%rd58, %rd2, %rd57;
	ld.global.f32 	%f47, [%rd58+4];
	mul.wide.s32 	%rd59, %r17, 4;
	add.s64 	%rd60, %rd53, %rd59;
	ld.global.f32 	%f48, [%rd60];
	fma.rn.f32 	%f53, %f47, %f48, %f46;
	st.global.f32 	[%rd3], %f53;
	add.s32 	%r39, %r39, 2;
$L__BB0_10:
	and.b32  	%r33, %r17, 1;
	setp.eq.b32 	%p8, %r33, 1;
	not.pred 	%p9, %p8;
	@%p9 bra 	$L__BB0_12;
	add.s32 	%r34, %r39, %r3;
	mul.wide.u32 	%rd61, %r34, 4;
	add.s64 	%rd62, %rd2, %rd61;
	ld.global.f32 	%f49, [%rd62];
	mad.lo.s32 	%r35, %r39, %r17, %r2;
	mul.wide.s32 	%rd63, %r35, 4;
	add.s64 	%rd64, %rd1, %rd63;
	ld.global.f32 	%f50, [%rd64];
	fma.rn.f32 	%f51, %f49, %f50, %f53;
	st.global.f32 	[%rd3], %f51;
$L__BB0_12:
	ret;

}


// ===== COMPILED SASS (sm_100) =====

	.target	sm_100

	.elftype	@"ET_EXEC"


//--------------------- .note.nv.tkinfo           --------------------------
	.section	.note.nv.tkinfo,"",@"SHT_NOTE"
	.sectionflags	@"SHF_NOTE_NV_TKINFO"
	.tkinfo
        /*0018*/ 	.word	0x00000002
        /*0030*/ 	.string	""
        /*0030*/ 	.string	"ptxas"
        /*0030*/ 	.string	"Cuda compilation tools, release 13.0, V13.0.88"
        /*0030*/ 	.string	"Build cuda_13.0.r13.0/compiler.36424714_0"
        /*0030*/ 	.string	"-arch sm_100 -m 64 "



//--------------------- .note.nv.cuinfo           --------------------------
	.section	.note.nv.cuinfo,"",@"SHT_NOTE"
	.sectionflags	@"SHF_NOTE_NV_CUINFO"
        /*0018*/ 	.short	0x0002
        /*001a*/ 	.short	0x0064
        /*001c*/ 	.short	0x0082
	.zero		2


//--------------------- .nv.info                  --------------------------
	.section	.nv.info,"",@"SHT_CUDA_INFO"
	.align	4


	//----- nvinfo : EIATTR_REGCOUNT
	.align		4
        /*0000*/ 	.byte	0x04, 0x2f
        /*0002*/ 	.short	(.L_1 - .L_0)
	.align		4
.L_0:
        /*0004*/ 	.word	index@(_Z6matmulPfS_S_i)
        /*0008*/ 	.word	0x00000018


	//----- nvinfo : EIATTR_FRAME_SIZE
	.align		4
.L_1:
        /*000c*/ 	.byte	0x04, 0x11
        /*000e*/ 	.short	(.L_3 - .L_2)
	.align		4
.L_2:
        /*0010*/ 	.word	index@(_Z6matmulPfS_S_i)
        /*0014*/ 	.word	0x00000000


	//----- nvinfo : EIATTR_MIN_STACK_SIZE
	.align		4
.L_3:
        /*0018*/ 	.byte	0x04, 0x12
        /*001a*/ 	.short	(.L_5 - .L_4)
	.align		4
.L_4:
        /*001c*/ 	.word	index@(_Z6matmulPfS_S_i)
        /*0020*/ 	.word	0x00000000
.L_5:


//--------------------- .nv.compat                --------------------------
	.section	.nv.compat,"",@"SHT_CUDA_COMPAT_INFO"
	.align	4
        /*0000*/ 	.byte	0x02, 0x09, 0x00, 0x00, 0x02, 0x02, 0x01, 0x00, 0x02, 0x05, 0x05, 0x00, 0x03, 0x07, 0x01, 0x01
        /*0010*/ 	.byte	0x02, 0x03, 0x00, 0x00, 0x02, 0x06, 0x01, 0x00, 0x04, 0x0b, 0x08, 0x00, 0x09, 0x00, 0x00, 0x00
        /*0020*/ 	.byte	0x00, 0x00, 0x00, 0x00


//--------------------- .nv.info._Z6matmulPfS_S_i --------------------------
	.section	.nv.info._Z6matmulPfS_S_i,"",@"SHT_CUDA_INFO"
	.sectionflags	@""
	.align	4


	//----- nvinfo : EIATTR_CUDA_API_VERSION
	.align		4
        /*0000*/ 	.byte	0x04, 0x37
        /*0002*/ 	.short	(.L_7 - .L_6)
.L_6:
        /*0004*/ 	.word	0x00000082


	//----- nvinfo : EIATTR_KPARAM_INFO
	.align		4
.L_7:
        /*0008*/ 	.byte	0x04, 0x17
        /*000a*/ 	.short	(.L_9 - .L_8)
.L_8:
        /*000c*/ 	.word	0x00000000
        /*0010*/ 	.short	0x0003
        /*0012*/ 	.short	0x0018
        /*0014*/ 	.byte	0x00, 0xf0, 0x11, 0x00


	//----- nvinfo : EIATTR_KPARAM_INFO
	.align		4
.L_9:
        /*0018*/ 	.byte	0x04, 0x17
        /*001a*/ 	.short	(.L_11 - .L_10)
.L_10:
        /*001c*/ 	.word	0x00000000
        /*0020*/ 	.short	0x0002
        /*0022*/ 	.short	0x0010
        /*0024*/ 	.byte	0x00, 0xf5, 0x21, 0x00


	//----- nvinfo : EIATTR_KPARAM_INFO
	.align		4
.L_11:
        /*0028*/ 	.byte	0x04, 0x17
        /*002a*/ 	.short	(.L_13 - .L_12)
.L_12:
        /*002c*/ 	.word	0x00000000
        /*0030*/ 	.short	0x0001
        /*0032*/ 	.short	0x0008
        /*0034*/ 	.byte	0x00, 0xf5, 0x21, 0x00


	//----- nvinfo : EIATTR_KPARAM_INFO
	.align		4
.L_13:
        /*0038*/ 	.byte	0x04, 0x17
        /*003a*/ 	.short	(.L_15 - .L_14)
.L_14:
        /*003c*/ 	.word	0x00000000
        /*0040*/ 	.short	0x0000
        /*0042*/ 	.short	0x0000
        /*0044*/ 	.byte	0x00, 0xf5, 0x21, 0x00


	//----- nvinfo : EIATTR_SPARSE_MMA_MASK
	.align		4
.L_15:
        /*0048*/ 	.byte	0x03, 0x50
        /*004a*/ 	.short	0x0000


	//----- nvinfo : EIATTR_MAXREG_COUNT
	.align		4
        /*004c*/ 	.byte	0x03, 0x1b
        /*004e*/ 	.short	0x00ff


	//----- nvinfo : EIATTR_MERCURY_ISA_VERSION
	.align		4
        /*0050*/ 	.byte	0x03, 0x5f
        /*0052*/ 	.short	0x0101


	//----- nvinfo : EIATTR_VRC_CTA_INIT_COUNT
	.align		4
        /*0054*/ 	.byte	0x02, 0x4a
	.zero		1
	.zero		1


	//----- nvinfo : EIATTR_EXIT_INSTR_OFFSETS
	.align		4
        /*0058*/ 	.byte	0x04, 0x1c
        /*005a*/ 	.short	(.L_17 - .L_16)


	//   ....[0]....
.L_16:
        /*005c*/ 	.word	0x000000c0


	//   ....[1]....
        /*0060*/ 	.word	0x00000650


	//   ....[2]....
        /*0064*/ 	.word	0x000008c0


	//   ....[3]....
        /*0068*/ 	.word	0x00000a80


	//   ....[4]....
        /*006c*/ 	.word	0x00000b30


	//----- nvinfo : EIATTR_CBANK_PARAM_SIZE
	.align		4
.L_17:
        /*0070*/ 	.byte	0x03, 0x19
        /*0072*/ 	.short	0x001c


	//----- nvinfo : EIATTR_PARAM_CBANK
	.align		4
        /*0074*/ 	.byte	0x04, 0x0a
        /*0076*/ 	.short	(.L_19 - .L_18)
	.align		4
.L_18:
        /*0078*/ 	.word	index@(.nv.constant0._Z6matmulPfS_S_i)
        /*007c*/ 	.short	0x0380
        /*007e*/ 	.short	0x001c


	//----- nvinfo : EIATTR_SW_WAR
	.align		4
.L_19:
        /*0080*/ 	.byte	0x04, 0x36
        /*0082*/ 	.short	(.L_21 - .L_20)
.L_20:
        /*0084*/ 	.word	0x00000008
.L_21:


//--------------------- .nv.callgraph             --------------------------
	.section	.nv.callgraph,"",@"SHT_CUDA_CALLGRAPH"
	.align	4
	.sectionentsize	8
	.align		4
        /*0000*/ 	.word	0x00000000
	.align		4
        /*0004*/ 	.word	0xffffffff
	.align		4
        /*0008*/ 	.word	0x00000000
	.align		4
        /*000c*/ 	.word	0xfffffffe
	.align		4
        /*0010*/ 	.word	0x00000000
	.align		4
        /*0014*/ 	.word	0xfffffffd
	.align		4
        /*0018*/ 	.word	0x00000000
	.align		4
        /*001c*/ 	.word	0xfffffffc


//--------------------- .text._Z6matmulPfS_S_i    --------------------------
	.section	.text._Z6matmulPfS_S_i,"ax",@progbits
	.align	128
        .global         _Z6matmulPfS_S_i
        .type           _Z6matmulPfS_S_i,@function
        .size           _Z6matmulPfS_S_i,(.L_x_5 - _Z6matmulPfS_S_i)
        .other          _Z6matmulPfS_S_i,@"STO_CUDA_ENTRY STV_DEFAULT"
_Z6matmulPfS_S_i:
.text._Z6matmulPfS_S_i:
[----:B------:R-:W-:Y:S01]  /*0000*/  LDC R1, c[0x0][0x37c] ;  /* 0x0000df00ff017b82 */ /* 0x000fe20000000800 */
[----:B------:R-:W0:Y:S07]  /*0010*/  S2R R0, SR_TID.Y ;  /* 0x0000000000007919 */ /* 0x000e2e0000002200 */
[----:B------:R-:W0:Y:S01]  /*0020*/  S2UR UR4, SR_CTAID.Y ;  /* 0x00000000000479c3 */ /* 0x000e220000002600 */
[----:B------:R-:W1:Y:S01]  /*0030*/  LDCU UR18, c[0x0][0x398] ;  /* 0x00007300ff1277ac */ /* 0x000e620008000800 */
[----:B------:R-:W2:Y:S06]  /*0040*/  S2R R3, SR_TID.X ;  /* 0x0000000000037919 */ /* 0x000eac0000002100 */
[----:B------:R-:W0:Y:S08]  /*0050*/  LDC R5, c[0x0][0x364] ;  /* 0x0000d900ff057b82 */ /* 0x000e300000000800 */
[----:B------:R-:W2:Y:S08]  /*0060*/  S2UR UR5, SR_CTAID.X ;  /* 0x00000000000579c3 */ /* 0x000eb00000002500 */
[----:B------:R-:W2:Y:S01]  /*0070*/  LDC R2, c[0x0][0x360] ;  /* 0x0000d800ff027b82 */ /* 0x000ea20000000800 */
[----:B0-----:R-:W-:-:S02]  /*0080*/  IMAD R5, R5, UR4, R0 ;  /* 0x0000000405057c24 */ /* 0x001fc4000f8e0200 */
[----:B--2---:R-:W-:-:S05]  /*0090*/  IMAD R0, R2, UR5, R3 ;  /* 0x0000000502007c24 */ /* 0x004fca000f8e0203 */
[----:B------:R-:W-:-:S04]  /*00a0*/  VIMNMX R2, PT, PT, R5, R0, !PT ;  /* 0x0000000005027248 */ /* 0x000fc80007fe0100 */
[----:B-1----:R-:W-:-:S13]  /*00b0*/  ISETP.GE.AND P0, PT, R2, UR18, PT ;  /* 0x0000001202007c0c */ /* 0x002fda000bf06270 */
[----:B------:R-:W-:Y:S05]  /*00c0*/  @P0 EXIT ;  /* 0x000000000000094d */ /* 0x000fea0003800000 */
[----:B------:R-:W0:Y:S01]  /*00d0*/  LDC.64 R2, c[0x0][0x390] ;  /* 0x0000e400ff027b82 */ /* 0x000e220000000a00 */
[----:B------:R-:W1:Y:S01]  /*00e0*/  LDCU.64 UR16, c[0x0][0x358] ;  /* 0x00006b00ff1077ac */ /* 0x000e620008000a00 */
[----:B------:R-:W-:Y:S02]  /*00f0*/  IMAD R5, R5, UR18, RZ ;  /* 0x0000001205057c24 */ /* 0x000fe4000f8e02ff */
[----:B------:R-:W-:Y:S01]  /*0100*/  HFMA2 R4, -RZ, RZ, 0, 0 ;  /* 0x00000000ff047431 */ /* 0x000fe200000001ff */
[----:B------:R-:W-:Y:S02]  /*0110*/  UISETP.GE.U32.AND UP0, UPT, UR18, 0x8, UPT ;  /* 0x000000081200788c */ /* 0x000fe4000bf06070 */
[----:B------:R-:W-:-:S05]  /*0120*/  IADD3 R7, PT, PT, R0, R5, RZ ;  /* 0x0000000500077210 */ /* 0x000fca0007ffe0ff */
[----:B0-----:R-:W-:Y:S01]  /*0130*/  IMAD.WIDE R2, R7, 0x4, R2 ;  /* 0x0000000407027825 */ /* 0x001fe200078e0202 */
[----:B------:R-:W-:-:S04]  /*0140*/  MOV R7, RZ ;  /* 0x000000ff00077202 */ /* 0x000fc80000000f00 */
[----:B-1----:R0:W-:Y:S01]  /*0150*/  STG.E desc[UR16][R2.64], RZ ;  /* 0x000000ff02007986 */ /* 0x0021e2000c101910 */
[----:B------:R-:W-:Y:S05]  /*0160*/  BRA.U !UP0, `(.L_x_0) ;  /* 0x0000000508307547 */ /* 0x000fea000b800000 */
[----:B------:R-:W1:Y:S01]  /*0170*/  LDCU.128 UR20, c[0x0][0x380] ;  /* 0x00007000ff1477ac */ /* 0x000e620008000c00 */
[----:B------:R-:W-:Y:S01]  /*0180*/  MOV R4, R0 ;  /* 0x0000000000047202 */ /* 0x000fe20000000f00 */
[----:B------:R-:W-:-:S04]  /*0190*/  ULOP3.LUT UR4, UR18, 0x7ffffff8, URZ, 0xc0, !UPT ;  /* 0x7ffffff812047892 */ /* 0x000fc8000f8ec0ff */
[----:B------:R-:W-:Y:S01]  /*01a0*/  UIADD3 UR4, UPT, UPT, -UR4, URZ, URZ ;  /* 0x000000ff04047290 */ /* 0x000fe2000fffe1ff */
[----:B-1----:R-:W-:Y:S01]  /*01b0*/  MOV R6, UR20 ;  /* 0x0000001400067c02 */ /* 0x002fe20008000f00 */
[----:B------:R-:W-:Y:S01]  /*01c0*/  UIMAD.WIDE UR6, UR18, 0xc, UR22 ;  /* 0x0000000c120678a5 */ /* 0x000fe2000f8e0216 */
[----:B------:R-:W-:Y:S01]  /*01d0*/  MOV R7, UR21 ;  /* 0x0000001500077c02 */ /* 0x000fe20008000f00 */
[----:B------:R-:W-:Y:S02]  /*01e0*/  UIMAD.WIDE UR8, UR18, 0x10, UR22 ;  /* 0x00000010120878a5 */ /* 0x000fe4000f8e0216 */
[----:B------:R-:W-:Y:S01]  /*01f0*/  UIMAD.WIDE UR10, UR18, 0x14, UR22 ;  /* 0x00000014120a78a5 */ /* 0x000fe2000f8e0216 */
[----:B------:R-:W-:Y:S01]  /*0200*/  IMAD.WIDE.U32 R6, R5, 0x4, R6 ;  /* 0x0000000405067825 */ /* 0x000fe200078e0006 */
[----:B------:R-:W-:Y:S02]  /*0210*/  UIMAD.WIDE UR12, UR18, 0x18, UR22 ;  /* 0x00000018120c78a5 */ /* 0x000fe4000f8e0216 */
[----:B------:R-:W-:Y:S01]  /*0220*/  UIMAD.WIDE UR14, UR18, 0x1c, UR22 ;  /* 0x0000001c120e78a5 */ /* 0x000fe2000f8e0216 */
[----:B------:R-:W-:-:S04]  /*0230*/  IADD3 R6, P0, PT, R6, 0x10, RZ ;  /* 0x0000001006067810 */ /* 0x000fc80007f1e0ff */
[----:B------:R-:W-:Y:S02]  /*0240*/  IADD3.X R9, PT, PT, RZ, R7, RZ, P0, !PT ;  /* 0x00000007ff097210 */ /* 0x000fe400007fe4ff */
[----:B------:R-:W-:-:S07]  /*0250*/  MOV R7, RZ ;  /* 0x000000ff00077202 */ /* 0x000fce0000000f00 */
.L_x_1:
[----:B------:R-:W-:Y:S01]  /*0260*/  HFMA2 R11, -RZ, RZ, 0, 2.384185791015625e-07 ;  /* 0x00000004ff0b7431 */ /* 0x000fe200000001ff */
[----:B------:R-:W-:-:S05]  /*0270*/  MOV R8, R6 ;  /* 0x0000000600087202 */ /* 0x000fca0000000f00 */
[----:B--2---:R-:W2:Y:S01]  /*0280*/  LDG.E R6, desc[UR16][R8.64+-0x10] ;  /* 0xfffff01008067981 */ /* 0x004ea2000c1e1900 */
[----:B------:R-:W-:-:S06]  /*0290*/  IMAD.WIDE R10, R4, R11, UR22 ;  /* 0x00000016040a7e25 */ /* 0x000fcc000f8e020b */
[----:B------:R-:W2:Y:S01]  /*02a0*/  LDG.E R10, desc[UR16][R10.64] ;  /* 0x000000100a0a7981 */ /* 0x000ea2000c1e1900 */
[----:B------:R-:W-:-:S06]  /*02b0*/  UIMAD.WIDE UR20, UR18, 0x4, UR22 ;  /* 0x00000004121478a5 */ /* 0x000fcc000f8e0216 */
[----:B------:R-:W-:Y:S02]  /*02c0*/  MOV R12, UR20 ;  /* 0x00000014000c7c02 */ /* 0x000fe40008000f00 */
[----:B------:R-:W-:Y:S01]  /*02d0*/  MOV R13, UR21 ;  /* 0x00000015000d7c02 */ /* 0x000fe20008000f00 */
[----:B--2---:R-:W-:Y:S02]  /*02e0*/  FFMA R15, R6, R10, R7 ;  /* 0x0000000a060f7223 */ /* 0x004fe40000000007 */
[----:B------:R-:W-:-:S03]  /*02f0*/  IMAD.WIDE R6, R4, 0x4, R12 ;  /* 0x0000000404067825 */ /* 0x000fc600078e020c */
[----:B------:R1:W-:Y:S04]  /*0300*/  STG.E desc[UR16][R2.64], R15 ;  /* 0x0000000f02007986 */ /* 0x0003e8000c101910 */
[----:B------:R-:W2:Y:S04]  /*0310*/  LDG.E R6, desc[UR16][R6.64] ;  /* 0x0000001006067981 */ /* 0x000ea8000c1e1900 */
[----:B------:R-:W2:Y:S01]  /*0320*/  LDG.E R14, desc[UR16][R8.64+-0xc] ;  /* 0xfffff410080e7981 */ /* 0x000ea2000c1e1900 */
[----:B------:R-:W-:-:S06]  /*0330*/  UIMAD.WIDE UR20, UR18, 0x8, UR22 ;  /* 0x00000008121478a5 */ /* 0x000fcc000f8e0216 */
[----:B------:R-:W-:Y:S02]  /*0340*/  MOV R12, UR20 ;  /* 0x00000014000c7c02 */ /* 0x000fe40008000f00 */
[----:B------:R-:W-:-:S03]  /*0350*/  MOV R13, UR21 ;  /* 0x00000015000d7c02 */ /* 0x000fc60008000f00 */
[----:B------:R-:W-:-:S04]  /*0360*/  IMAD.WIDE R10, R4, 0x4, R12 ;  /* 0x00000004040a7825 */ /* 0x000fc800078e020c */
[----:B--2---:R-:W-:-:S05]  /*0370*/  FFMA R17, R14, R6, R15 ;  /* 0x000000060e117223 */ /* 0x004fca000000000f */
[----:B------:R2:W-:Y:S04]  /*0380*/  STG.E desc[UR16][R2.64], R17 ;  /* 0x0000001102007986 */ /* 0x0005e8000c101910 */
[----:B------:R-:W1:Y:S04]  /*0390*/  LDG.E R10, desc[UR16][R10.64] ;  /* 0x000000100a0a7981 */ /* 0x000e68000c1e1900 */
[----:B------:R-:W1:Y:S01]  /*03a0*/  LDG.E R12, desc[UR16][R8.64+-0x8] ;  /* 0xfffff810080c7981 */ /* 0x000e62000c1e1900 */
[----:B------:R-:W-:-:S05]  /*03b0*/  HFMA2 R13, -RZ, RZ, 0, 2.384185791015625e-07 ;  /* 0x00000004ff0d7431 */ /* 0x000fca00000001ff */
[----:B------:R-:W-:-:S04]  /*03c0*/  IMAD.WIDE R6, R4, R13, UR6 ;  /* 0x0000000604067e25 */ /* 0x000fc8000f8e020d */
[----:B-1----:R-:W-:-:S05]  /*03d0*/  FFMA R15, R12, R10, R17 ;  /* 0x0000000a0c0f7223 */ /* 0x002fca0000000011 */
[----:B------:R1:W-:Y:S04]  /*03e0*/  STG.E desc[UR16][R2.64], R15 ;  /* 0x0000000f02007986 */ /* 0x0003e8000c101910 */
[----:B------:R-:W3:Y:S04]  /*03f0*/  LDG.E R6, desc[UR16][R6.64] ;  /* 0x0000001006067981 */ /* 0x000ee8000c1e1900 */
[----:B------:R-:W3:Y:S02]  /*0400*/  LDG.E R12, desc[UR16][R8.64+-0x4] ;  /* 0xfffffc10080c7981 */ /* 0x000ee4000c1e1900 */
[----:B---3--:R-:W-:Y:S01]  /*0410*/  FFMA R19, R12, R6, R15 ;  /* 0x000000060c137223 */ /* 0x008fe2000000000f */
[----:B------:R-:W-:-:S04]  /*0420*/  IMAD.WIDE R12, R4, R13, UR8 ;  /* 0x00000008040c7e25 */ /* 0x000fc8000f8e020d */
[----:B------:R3:W-:Y:S04]  /*0430*/  STG.E desc[UR16][R2.64], R19 ;  /* 0x0000001302007986 */ /* 0x0007e8000c101910 */
[----:B------:R-:W2:Y:S04]  /*0440*/  LDG.E R12, desc[UR16][R12.64] ;  /* 0x000000100c0c7981 */ /* 0x000ea8000c1e1900 */
[----:B------:R-:W2:Y:S01]  /*0450*/  LDG.E R10, desc[UR16][R8.64] ;  /* 0x00000010080a7981 */ /* 0x000ea2000c1e1900 */
[----:B------:R-:W-:Y:S02]  /*0460*/  IMAD.MOV.U32 R11, RZ, RZ, 0x4 ;  /* 0x00000004ff0b7424 */ /* 0x000fe400078e00ff */
[----:B--2---:R-:W-:-:S02]  /*0470*/  FFMA R17, R10, R12, R19 ;  /* 0x0000000c0a117223 */ /* 0x004fc40000000013 */
[----:B------:R-:W-:-:S03]  /*0480*/  IMAD.WIDE R10, R4, R11, UR10 ;  /* 0x0000000a040a7e25 */ /* 0x000fc6000f8e020b */
[----:B------:R2:W-:Y:S04]  /*0490*/  STG.E desc[UR16][R2.64], R17 ;  /* 0x0000001102007986 */ /* 0x0005e8000c101910 */
[----:B------:R-:W4:Y:S04]  /*04a0*/  LDG.E R10, desc[UR16][R10.64] ;  /* 0x000000100a0a7981 */ /* 0x000f28000c1e1900 */
[----:B------:R-:W4:Y:S01]  /*04b0*/  LDG.E R6, desc[UR16][R8.64+0x4] ;  /* 0x0000041008067981 */ /* 0x000f22000c1e1900 */
[----:B-1----:R-:W-:-:S05]  /*04c0*/  MOV R15, 0x4 ;  /* 0x00000004000f7802 */ /* 0x002fca0000000f00 */
[----:B------:R-:W-:-:S04]  /*04d0*/  IMAD.WIDE R14, R4, R15, UR12 ;  /* 0x0000000c040e7e25 */ /* 0x000fc8000f8e020f */
[----:B----4-:R-:W-:-:S05]  /*04e0*/  FFMA R21, R6, R10, R17 ;  /* 0x0000000a06157223 */ /* 0x010fca0000000011 */
[----:B------:R2:W-:Y:S04]  /*04f0*/  STG.E desc[UR16][R2.64], R21 ;  /* 0x0000001502007986 */ /* 0x0005e8000c101910 */
[----:B------:R-:W3:Y:S04]  /*0500*/  LDG.E R14, desc[UR16][R14.64] ;  /* 0x000000100e0e7981 */ /* 0x000ee8000c1e1900 */
[----:B------:R-:W3:Y:S01]  /*0510*/  LDG.E R6, desc[UR16][R8.64+0x8] ;  /* 0x0000081008067981 */ /* 0x000ee2000c1e1900 */
[----:B------:R-:W-:-:S05]  /*0520*/  HFMA2 R13, -RZ, RZ, 0, 2.384185791015625e-07 ;  /* 0x00000004ff0d7431 */ /* 0x000fca00000001ff */
[----:B------:R-:W-:-:S04]  /*0530*/  IMAD.WIDE R12, R4, R13, UR14 ;  /* 0x0000000e040c7e25 */ /* 0x000fc8000f8e020d */
[----:B---3--:R-:W-:-:S05]  /*0540*/  FFMA R19, R6, R14, R21 ;  /* 0x0000000e06137223 */ /* 0x008fca0000000015 */
[----:B------:R2:W-:Y:S04]  /*0550*/  STG.E desc[UR16][R2.64], R19 ;  /* 0x0000001302007986 */ /* 0x0005e8000c101910 */
[----:B------:R-:W3:Y:S04]  /*0560*/  LDG.E R12, desc[UR16][R12.64] ;  /* 0x000000100c0c7981 */ /* 0x000ee8000c1e1900 */
[----:B------:R-:W3:Y:S01]  /*0570*/  LDG.E R6, desc[UR16][R8.64+0xc] ;  /* 0x00000c1008067981 */ /* 0x000ee2000c1e1900 */
[----:B------:R-:W-:-:S04]  /*0580*/  UIADD3 UR4, UPT, UPT, UR4, 0x8, URZ ;  /* 0x0000000804047890 */ /* 0x000fc8000fffe0ff */
[----:B------:R-:W-:Y:S01]  /*0590*/  UISETP.NE.AND UP0, UPT, UR4, URZ, UPT ;  /* 0x000000ff0400728c */ /* 0x000fe2000bf05270 */
[----:B------:R-:W-:-:S04]  /*05a0*/  MOV R11, UR18 ;  /* 0x00000012000b7c02 */ /* 0x000fc80008000f00 */
[----:B------:R-:W-:Y:S01]  /*05b0*/  LEA R4, R11, R4, 0x3 ;  /* 0x000000040b047211 */ /* 0x000fe200078e18ff */
[----:B---3--:R-:W-:-:S05]  /*05c0*/  FFMA R7, R6, R12, R19 ;  /* 0x0000000c06077223 */ /* 0x008fca0000000013 */
[----:B------:R2:W-:Y:S01]  /*05d0*/  STG.E desc[UR16][R2.64], R7 ;  /* 0x0000000702007986 */ /* 0x0005e2000c101910 */
[----:B------:R-:W-:-:S04]  /*05e0*/  IADD3 R6, P0, PT, R8, 0x20, RZ ;  /* 0x0000002008067810 */ /* 0x000fc80007f1e0ff */
[----:B------:R-:W-:Y:S01]  /*05f0*/  IADD3.X R9, PT, PT, RZ, R9, RZ, P0, !PT ;  /* 0x00000009ff097210 */ /* 0x000fe200007fe4ff */
[----:B------:R-:W-:Y:S08]  /*0600*/  BRA.U UP0, `(.L_x_1) ;  /* 0xfffffffd00147547 */ /* 0x000ff0000b83ffff */
[----:B------:R-:W-:-:S06]  /*0610*/  ULOP3.LUT UR4, UR18, 0x7ffffff8, URZ, 0xc0, !UPT ;  /* 0x7ffffff812047892 */ /* 0x000fcc000f8ec0ff */
[----:B------:R-:W-:-:S07]  /*0620*/  MOV R4, UR4 ;  /* 0x0000000400047c02 */ /* 0x000fce0008000f00 */
.L_x_0:
[----:B------:R-:W-:-:S06]  /*0630*/  ULOP3.LUT UR4, UR18, 0x7, URZ, 0xc0, !UPT ;  /* 0x0000000712047892 */ /* 0x000fcc000f8ec0ff */
[----:B------:R-:W-:-:S13]  /*0640*/  ISETP.NE.AND P0, PT, RZ, UR4, PT ;  /* 0x00000004ff007c0c */ /* 0x000fda000bf05270 */
[----:B------:R-:W-:Y:S05]  /*0650*/  @!P0 EXIT ;  /* 0x000000000000894d */ /* 0x000fea0003800000 */
[----:B------:R-:W-:Y:S02]  /*0660*/  UISETP.GE.U32.AND UP0, UPT, UR4, 0x4, UPT ;  /* 0x000000040400788c */ /* 0x000fe4000bf06070 */
[----:B------:R-:W-:-:S07]  /*0670*/  ULOP3.LUT UR4, UR18, 0x3, URZ, 0xc0, !UPT ;  /* 0x0000000312047892 */ /* 0x000fce000f8ec0ff */
[----:B------:R-:W-:Y:S05]  /*0680*/  BRA.U !UP0, `(.L_x_2) ;  /* 0x0000000108887547 */ /* 0x000fea000b800000 */
[----:B------:R-:W1:Y:S01]  /*0690*/  LDC.64 R10, c[0x0][0x380] ;  /* 0x0000e000ff0a7b82 */ /* 0x000e620000000a00 */
[----:B------:R-:W-:Y:S01]  /*06a0*/  IADD3 R9, PT, PT, R5, R4, RZ ;  /* 0x0000000405097210 */ /* 0x000fe20007ffe0ff */
[----:B------:R-:W-:Y:S01]  /*06b0*/  IMAD R15, R4, UR18, R0 ;  /* 0x00000012040f7c24 */ /* 0x000fe2000f8e0200 */
[----:B------:R-:W3:Y:S05]  /*06c0*/  LDCU.64 UR6, c[0x0][0x380] ;  /* 0x00007000ff0677ac */ /* 0x000eea0008000a00 */
[----:B------:R-:W4:Y:S01]  /*06d0*/  LDC.64 R12, c[0x0][0x388] ;  /* 0x0000e200ff0c7b82 */ /* 0x000f220000000a00 */
[----:B-1----:R-:W-:-:S06]  /*06e0*/  IMAD.WIDE.U32 R10, R9, 0x4, R10 ;  /* 0x00000004090a7825 */ /* 0x002fcc00078e000a */
[----:B------:R-:W5:Y:S01]  /*06f0*/  LDG.E R10, desc[UR16][R10.64] ;  /* 0x000000100a0a7981 */ /* 0x000f62000c1e1900 */
[----:B----4-:R-:W-:-:S05]  /*0700*/  IMAD.WIDE R12, R15, 0x4, R12 ;  /* 0x000000040f0c7825 */ /* 0x010fca00078e020c */
[----:B------:R-:W5:Y:S01]  /*0710*/  LDG.E R6, desc[UR16][R12.64] ;  /* 0x000000100c067981 */ /* 0x000f62000c1e1900 */
[----:B------:R-:W-:Y:S01]  /*0720*/  IADD3 R9, P0, PT, R5, R4, RZ ;  /* 0x0000000405097210 */ /* 0x000fe20007f1e0ff */
[----:B--2---:R-:W-:-:S03]  /*0730*/  IMAD.U32 R17, RZ, RZ, UR18 ;  /* 0x00000012ff117e24 */ /* 0x004fc6000f8e00ff */
[----:B------:R-:W-:Y:S02]  /*0740*/  IADD3.X R14, PT, PT, RZ, RZ, RZ, P0, !PT ;  /* 0x000000ffff0e7210 */ /* 0x000fe400007fe4ff */
[----:B---3--:R-:W-:-:S04]  /*0750*/  LEA R8, P0, R9, UR6, 0x2 ;  /* 0x0000000609087c11 */ /* 0x008fc8000f8010ff */
[----:B------:R-:W-:Y:S01]  /*0760*/  LEA.HI.X R9, R9, UR7, R14, 0x2, P0 ;  /* 0x0000000709097c11 */ /* 0x000fe200080f140e */
[----:B-----5:R-:W-:Y:S01]  /*0770*/  FFMA R15, R10, R6, R7 ;  /* 0x000000060a0f7223 */ /* 0x020fe20000000007 */
[----:B------:R-:W-:-:S04]  /*0780*/  IMAD.WIDE R6, R17, 0x4, R12 ;  /* 0x0000000411067825 */ /* 0x000fc800078e020c */
[----:B------:R1:W-:Y:S04]  /*0790*/  STG.E desc[UR16][R2.64], R15 ;  /* 0x0000000f02007986 */ /* 0x0003e8000c101910 */
[----:B------:R-:W2:Y:S04]  /*07a0*/  LDG.E R11, desc[UR16][R6.64] ;  /* 0x00000010060b7981 */ /* 0x000ea8000c1e1900 */
[----:B------:R-:W2:Y:S01]  /*07b0*/  LDG.E R10, desc[UR16][R8.64+0x4] ;  /* 0x00000410080a7981 */ /* 0x000ea2000c1e1900 */
[----:B------:R-:W-:Y:S01]  /*07c0*/  MOV R13, UR18 ;  /* 0x00000012000d7c02 */ /* 0x000fe20008000f00 */
[----:B--2---:R-:W-:-:S04]  /*07d0*/  FFMA R17, R10, R11, R15 ;  /* 0x0000000b0a117223 */ /* 0x004fc8000000000f */
[----:B------:R-:W-:Y:S01]  /*07e0*/  IMAD.WIDE R10, R13, 0x4, R6 ;  /* 0x000000040d0a7825 */ /* 0x000fe200078e0206 */
        /* <DEDUP_REMOVED lines=9> */
[----:B------:R-:W-:Y:S01]  /*0880*/  IADD3 R4, PT, PT, R4, 0x4, RZ ;  /* 0x0000000404047810 */ /* 0x000fe20007ffe0ff */
[----:B--2---:R-:W-:-:S05]  /*0890*/  FFMA R7, R6, R12, R19 ;  /* 0x0000000c06077223 */ /* 0x004fca0000000013 */
[----:B------:R1:W-:Y:S02]  /*08a0*/  STG.E desc[UR16][R2.64], R7 ;  /* 0x0000000702007986 */ /* 0x0003e4000c101910 */
.L_x_2:
[----:B------:R-:W-:-:S13]  /*08b0*/  ISETP.NE.AND P0, PT, RZ, UR4, PT ;  /* 0x00000004ff007c0c */ /* 0x000fda000bf05270 */
[----:B------:R-:W-:Y:S05]  /*08c0*/  @!P0 EXIT ;  /* 0x000000000000894d */ /* 0x000fea0003800000 */
[----:B------:R-:W-:-:S09]  /*08d0*/  UISETP.NE.AND UP0, UPT, UR4, 0x1, UPT ;  /* 0x000000010400788c */ /* 0x000fd2000bf05270 */
[----:B------:R-:W-:Y:S05]  /*08e0*/  BRA.U !UP0, `(.L_x_3) ;  /* 0x0000000108587547 */ /* 0x000fea000b800000 */
[----:B------:R-:W3:Y:S01]  /*08f0*/  LDC.64 R8, c[0x0][0x380] ;  /* 0x0000e000ff087b82 */ /* 0x000ee20000000a00 */
[----:B------:R-:W-:Y:S01]  /*0900*/  IADD3 R11, PT, PT, R5, R4, RZ ;  /* 0x00000004050b7210 */ /* 0x000fe20007ffe0ff */
[----:B-1----:R-:W-:Y:S01]  /*0910*/  IMAD R15, R4, UR18, R0 ;  /* 0x00000012040f7c24 */ /* 0x002fe2000f8e0200 */
[----:B------:R-:W1:Y:S05]  /*0920*/  LDCU.64 UR4, c[0x0][0x380] ;  /* 0x00007000ff0477ac */ /* 0x000e6a0008000a00 */
[----:B------:R-:W4:Y:S01]  /*0930*/  LDC.64 R12, c[0x0][0x388] ;  /* 0x0000e200ff0c7b82 */ /* 0x000f220000000a00 */
[----:B---3--:R-:W-:-:S06]  /*0940*/  IMAD.WIDE.U32 R10, R11, 0x4, R8 ;  /* 0x000000040b0a7825 */ /* 0x008fcc00078e0008 */
[----:B------:R-:W2:Y:S01]  /*0950*/  LDG.E R10, desc[UR16][R10.64] ;  /* 0x000000100a0a7981 */ /* 0x000ea2000c1e1900 */
[----:B----4-:R-:W-:-:S05]  /*0960*/  IMAD.WIDE R12, R15, 0x4, R12 ;  /* 0x000000040f0c7825 */ /* 0x010fca00078e020c */
[----:B------:R-:W2:Y:S01]  /*0970*/  LDG.E R6, desc[UR16][R12.64] ;  /* 0x000000100c067981 */ /* 0x000ea2000c1e1900 */
[----:B------:R-:W-:Y:S02]  /*0980*/  IADD3 R9, P0, PT, R5, R4, RZ ;  /* 0x0000000405097210 */ /* 0x000fe40007f1e0ff */
[----:B------:R-:W-:Y:S02]  /*0990*/  MOV R15, UR18 ;  /* 0x00000012000f7c02 */ /* 0x000fe40008000f00 */
[----:B------:R-:W-:Y:S02]  /*09a0*/  IADD3.X R14, PT, PT, RZ, RZ, RZ, P0, !PT ;  /* 0x000000ffff0e7210 */ /* 0x000fe400007fe4ff */
[----:B-1----:R-:W-:-:S04]  /*09b0*/  LEA R8, P0, R9, UR4, 0x2 ;  /* 0x0000000409087c11 */ /* 0x002fc8000f8010ff */
[----:B------:R-:W-:Y:S01]  /*09c0*/  LEA.HI.X R9, R9, UR5, R14, 0x2, P0 ;  /* 0x0000000509097c11 */ /* 0x000fe200080f140e */
[----:B------:R-:W-:-:S04]  /*09d0*/  IMAD.WIDE R14, R15, 0x4, R12 ;  /* 0x000000040f0e7825 */ /* 0x000fc800078e020c */
[----:B--2---:R-:W-:-:S05]  /*09e0*/  FFMA R17, R10, R6, R7 ;  /* 0x000000060a117223 */ /* 0x004fca0000000007 */
[----:B------:R3:W-:Y:S04]  /*09f0*/  STG.E desc[UR16][R2.64], R17 ;  /* 0x0000001102007986 */ /* 0x0007e8000c101910 */
[----:B------:R-:W2:Y:S04]  /*0a00*/  LDG.E R14, desc[UR16][R14.64] ;  /* 0x000000100e0e7981 */ /* 0x000ea8000c1e1900 */
[----:B------:R-:W2:Y:S01]  /*0a10*/  LDG.E R8, desc[UR16][R8.64+0x4] ;  /* 0x0000041008087981 */ /* 0x000ea2000c1e1900 */
[----:B------:R-:W-:Y:S01]  /*0a20*/  IADD3 R4, PT, PT, R4, 0x2, RZ ;  /* 0x0000000204047810 */ /* 0x000fe20007ffe0ff */
[----:B--2---:R-:W-:-:S05]  /*0a30*/  FFMA R7, R8, R14, R17 ;  /* 0x0000000e08077223 */ /* 0x004fca0000000011 */
[----:B------:R3:W-:Y:S02]  /*0a40*/  STG.E desc[UR16][R2.64], R7 ;  /* 0x0000000702007986 */ /* 0x0007e4000c101910 */
.L_x_3:
[----:B------:R-:W-:-:S04]  /*0a50*/  ULOP3.LUT UR4, UR18, 0x1, URZ, 0xc0, !UPT ;  /* 0x0000000112047892 */ /* 0x000fc8000f8ec0ff */
[----:B------:R-:W-:-:S06]  /*0a60*/  UISETP.NE.U32.AND UP0, UPT, UR4, 0x1, UPT ;  /* 0x000000010400788c */ /* 0x000fcc000bf05070 */
[----:B------:R-:W-:-:S13]  /*0a70*/  PLOP3.LUT P0, PT, PT, PT, UP0, 0x80, 0x8 ;  /* 0x000000000008781c */ /* 0x000fda0003f0f008 */
[----:B------:R-:W-:Y:S05]  /*0a80*/  @P0 EXIT ;  /* 0x000000000000094d */ /* 0x000fea0003800000 */
[----:B------:R-:W4:Y:S01]  /*0a90*/  LDC.64 R8, c[0x0][0x380] ;  /* 0x0000e000ff087b82 */ /* 0x000f220000000a00 */
[----:B------:R-:W-:Y:S01]  /*0aa0*/  IADD3 R5, PT, PT, R5, R4, RZ ;  /* 0x0000000405057210 */ /* 0x000fe20007ffe0ff */
[----:B------:R-:W-:-:S06]  /*0ab0*/  IMAD R13, R4, UR18, R0 ;  /* 0x00000012040d7c24 */ /* 0x000fcc000f8e0200 */
[----:B------:R-:W5:Y:S01]  /*0ac0*/  LDC.64 R10, c[0x0][0x388] ;  /* 0x0000e200ff0a7b82 */ /* 0x000f620000000a00 */
[----:B----4-:R-:W-:-:S06]  /*0ad0*/  IMAD.WIDE.U32 R4, R5, 0x4, R8 ;  /* 0x0000000405047825 */ /* 0x010fcc00078e0008 */
[----:B------:R-:W1:Y:S01]  /*0ae0*/  LDG.E R4, desc[UR16][R4.64] ;  /* 0x0000001004047981 */ /* 0x000e62000c1e1900 */
[----:B-----5:R-:W-:-:S06]  /*0af0*/  IMAD.WIDE R8, R13, 0x4, R10 ;  /* 0x000000040d087825 */ /* 0x020fcc00078e020a */
[----:B------:R-:W1:Y:S02]  /*0b00*/  LDG.E R8, desc[UR16][R8.64] ;  /* 0x0000001008087981 */ /* 0x000e64000c1e1900 */
[----:B-123--:R-:W-:-:S05]  /*0b10*/  FFMA R7, R4, R8, R7 ;  /* 0x0000000804077223 */ /* 0x00efca0000000007 */
[----:B------:R-:W-:Y:S01]  /*0b20*/  STG.E desc[UR16][R2.64], R7 ;  /* 0x0000000702007986 */ /* 0x000fe2000c101910 */
[----:B------:R-:W-:Y:S05]  /*0b30*/  EXIT ;  /* 0x000000000000794d */ /* 0x000fea0003800000 */
.L_x_4:
[----:B------:R-:W-:-:S00]  /*0b40*/  BRA `(.L_x_4) ;  /* 0xfffffffc00fc7947 */ /* 0x000fc0000383ffff */
[----:B------:R-:W-:-:S00]  /*0b50*/  NOP ;  /* 0x0000000000007918 */ /* 0x000fc00000000000 */
        /* <DEDUP_REMOVED lines=10> */
.L_x_5:


//--------------------- .nv.shared.reserved.0     --------------------------
	.section	.nv.shared.reserved.0,"aw",@nobits
	.weak		__nv_reservedSMEM_offset_0_alias
	.size		__nv_reservedSMEM_offset_0_alias, 0, 64
	.other		__nv_reservedSMEM_offset_0_alias,@"STO_CUDA_RESERVED_SHARED STV_DEFAULT"
__nv_reservedSMEM_offset_0_alias:
	.zero		0
	.zero		64


//--------------------- .nv.constant0._Z6matmulPfS_S_i --------------------------
	.section	.nv.constant0._Z6matmulPfS_S_i,"a",@progbits
	.sectionflags	@""
	.align	4
.nv.constant0._Z6matmulPfS_S_i:
	.zero		924


//--------------------- SYMBOLS --------------------------

	.type		.nv.reservedSmem.offset0,@object
	.size		.nv.reservedSmem.offset0,0x4
